//
// Generated by NVIDIA NVVM Compiler
//
// Compiler Build ID: CL-36424714
// Cuda compilation tools, release 13.0, V13.0.88
// Based on NVVM 20.0.0
//

.version 9.0
.target sm_100
.address_size 64

	// .globl	_Z6kernelP6uchar46Size2DPc
.const .align 4 .u32 cudaClassCount;
.const .align 4 .b8 cudaClassesAverageValues[128];

.visible .entry _Z6kernelP6uchar46Size2DPc(
	.param .u64 .ptr .align 1 _Z6kernelP6uchar46Size2DPc_param_0,
	.param .align 4 .b8 _Z6kernelP6uchar46Size2DPc_param_1[8],
	.param .u64 .ptr .align 1 _Z6kernelP6uchar46Size2DPc_param_2
)
{
	.reg .pred 	%p<40>;
	.reg .b16 	%rs<14>;
	.reg .b32 	%r<83>;
	.reg .b32 	%f<201>;
	.reg .b64 	%rd<18>;
	.reg .b64 	%fd<6>;

	ld.param.u32 	%r2, [_Z6kernelP6uchar46Size2DPc_param_1+4];
	ld.param.u32 	%r1, [_Z6kernelP6uchar46Size2DPc_param_1];
	ld.param.u64 	%rd5, [_Z6kernelP6uchar46Size2DPc_param_2];
	cvta.to.global.u64 	%rd1, %rd5;
	mov.u32 	%r24, %nctaid.x;
	mov.u32 	%r25, %ntid.x;
	mul.lo.s32 	%r3, %r24, %r25;
	mov.u32 	%r26, %nctaid.y;
	mov.u32 	%r27, %ntid.y;
	mul.lo.s32 	%r4, %r26, %r27;
	mov.u32 	%r28, %ctaid.x;
	mov.u32 	%r29, %tid.x;
	mad.lo.s32 	%r76, %r28, %r25, %r29;
	mov.u32 	%r30, %ctaid.y;
	mov.u32 	%r31, %tid.y;
	mad.lo.s32 	%r6, %r30, %r27, %r31;
	setp.ge.u32 	%p1, %r76, %r1;
	@%p1 bra 	$L__BB0_7;
	ld.const.u32 	%r32, [cudaClassCount];
	setp.lt.s32 	%p2, %r32, 1;
	@%p2 bra 	$L__BB0_2;
	bra.uni 	$L__BB0_8;
$L__BB0_2:
	cvt.u16.u32 	%rs1, %r32;
$L__BB0_3:
	setp.ge.u32 	%p3, %r6, %r2;
	@%p3 bra 	$L__BB0_6;
	mov.u32 	%r82, %r6;
$L__BB0_5:
	mad.lo.s32 	%r33, %r82, %r1, %r76;
	cvt.u64.u32 	%rd6, %r33;
	add.s64 	%rd7, %rd1, %rd6;
	st.global.u8 	[%rd7], %rs1;
	add.s32 	%r82, %r82, %r4;
	setp.lt.u32 	%p4, %r82, %r2;
	@%p4 bra 	$L__BB0_5;
$L__BB0_6:
	add.s32 	%r76, %r76, %r3;
	setp.lt.u32 	%p5, %r76, %r1;
	@%p5 bra 	$L__BB0_3;
$L__BB0_7:
	ret;
$L__BB0_8:
	setp.ge.u32 	%p6, %r6, %r2;
	mov.u32 	%r77, %r6;
	@%p6 bra 	$L__BB0_9;
	bra.uni 	$L__BB0_10;
$L__BB0_9:
	add.s32 	%r76, %r76, %r3;
	setp.lt.u32 	%p39, %r76, %r1;
	@%p39 bra 	$L__BB0_8;
	bra.uni 	$L__BB0_7;
$L__BB0_10:
	ld.param.u64 	%rd15, [_Z6kernelP6uchar46Size2DPc_param_0];
	neg.s32 	%r78, %r32;
	mad.lo.s32 	%r12, %r77, %r1, %r76;
	cvta.to.global.u64 	%rd9, %rd15;
	mul.wide.u32 	%rd10, %r12, 4;
	add.s64 	%rd11, %rd9, %rd10;
	.pragma "used_bytes_mask 7";
	ld.global.u32 	%r35, [%rd11];
	bfe.u32 	%r36, %r35, 0, 8;
	cvt.u16.u32 	%rs4, %r36;
	and.b16  	%rs5, %rs4, 255;
	bfe.u32 	%r37, %r35, 8, 8;
	cvt.u16.u32 	%rs6, %r37;
	and.b16  	%rs7, %rs6, 255;
	bfe.u32 	%r38, %r35, 16, 8;
	cvt.u16.u32 	%rs8, %r38;
	and.b16  	%rs9, %rs8, 255;
	cvt.rn.f32.u16 	%f1, %rs5;
	cvt.rn.f32.u16 	%f2, %rs7;
	cvt.rn.f32.u16 	%f3, %rs9;
	mov.f64 	%fd5, 0dBFF0000000000000;
	mov.b32 	%r79, 0;
	mov.u64 	%rd17, cudaClassesAverageValues;
	mov.u32 	%r80, %r32;
$L__BB0_11:
	.pragma "used_bytes_mask 7";
	ld.const.u32 	%r39, [%rd17];
	bfe.u32 	%r40, %r39, 16, 8;
	cvt.u16.u32 	%rs2, %r40;
	bfe.u32 	%r41, %r39, 8, 8;
	cvt.u16.u32 	%rs3, %r41;
	bfe.u32 	%r42, %r39, 0, 8;
	cvt.u16.u32 	%rs10, %r42;
	and.b16  	%rs11, %rs10, 255;
	cvt.rn.f32.u16 	%f24, %rs11;
	sub.f32 	%f4, %f1, %f24;
	abs.f32 	%f5, %f4;
	setp.eq.f32 	%p7, %f4, 0f3F800000;
	mov.f32 	%f198, 0f3F800000;
	@%p7 bra 	$L__BB0_16;
	setp.nan.f32 	%p8, %f5, %f5;
	@%p8 bra 	$L__BB0_15;
	setp.lt.f32 	%p9, %f5, 0f00800000;
	mul.f32 	%f25, %f5, 0f4B800000;
	selp.f32 	%f26, %f25, %f5, %p9;
	mov.b32 	%r43, %f26;
	add.s32 	%r44, %r43, -1060439283;
	and.b32  	%r45, %r44, -8388608;
	sub.s32 	%r46, %r43, %r45;
	mov.b32 	%f27, %r46;
	cvt.rn.f32.s32 	%f28, %r45;
	selp.f32 	%f29, 0fC1C00000, 0f00000000, %p9;
	fma.rn.f32 	%f30, %f28, 0f34000000, %f29;
	add.f32 	%f31, %f27, 0fBF800000;
	add.f32 	%f32, %f27, 0f3F800000;
	rcp.approx.ftz.f32 	%f33, %f32;
	add.f32 	%f34, %f31, %f31;
	mul.f32 	%f35, %f34, %f33;
	mul.f32 	%f36, %f35, %f35;
	neg.f32 	%f37, %f35;
	sub.f32 	%f38, %f31, %f35;
	add.f32 	%f39, %f38, %f38;
	fma.rn.f32 	%f40, %f37, %f31, %f39;
	mul.rn.f32 	%f41, %f33, %f40;
	fma.rn.f32 	%f42, %f36, 0f3A2C32E4, 0f3B52E7DB;
	fma.rn.f32 	%f43, %f42, %f36, 0f3C93BB73;
	fma.rn.f32 	%f44, %f43, %f36, 0f3DF6384F;
	mul.rn.f32 	%f45, %f44, %f36;
	fma.rn.f32 	%f46, %f35, 0f3FB8AA3B, %f30;
	mul.f32 	%f47, %f45, 0f40400000;
	sub.f32 	%f48, %f30, %f46;
	fma.rn.f32 	%f49, %f35, 0f3FB8AA3B, %f48;
	fma.rn.f32 	%f50, %f41, 0f3FB8AA3B, %f49;
	fma.rn.f32 	%f51, %f35, 0f32A55E34, %f50;
	fma.rn.f32 	%f52, %f47, %f41, %f51;
	fma.rn.f32 	%f53, %f45, %f35, %f52;
	add.rn.f32 	%f54, %f46, %f53;
	mov.f32 	%f55, 0f40000000;
	mul.rn.f32 	%f56, %f54, %f55;
	cvt.rni.f32.f32 	%f57, %f56;
	sub.f32 	%f58, %f56, %f57;
	neg.f32 	%f59, %f56;
	fma.rn.f32 	%f60, %f54, 0f40000000, %f59;
	neg.f32 	%f61, %f46;
	add.rn.f32 	%f62, %f54, %f61;
	neg.f32 	%f63, %f62;
	add.rn.f32 	%f64, %f53, %f63;
	fma.rn.f32 	%f65, %f64, 0f40000000, %f60;
	add.f32 	%f66, %f58, %f65;
	setp.gt.f32 	%p10, %f57, 0f00000000;
	selp.b32 	%r47, 0, -2097152000, %p10;
	setp.neu.f32 	%p11, %f4, 0f00000000;
	setp.neu.f32 	%p12, %f5, 0f7F800000;
	setp.lt.f32 	%p13, %f56, 0f00000000;
	selp.f32 	%f67, 0f00000000, 0f7F800000, %p13;
	abs.f32 	%f68, %f56;
	setp.gt.f32 	%p14, %f68, 0f43180000;
	cvt.rzi.s32.f32 	%r48, %f57;
	shl.b32 	%r49, %r48, 23;
	sub.s32 	%r50, %r49, %r47;
	mov.b32 	%f69, %r50;
	add.s32 	%r51, %r47, 2130706432;
	mov.b32 	%f70, %r51;
	fma.rn.f32 	%f71, %f66, 0f391FCB8E, 0f3AAF85ED;
	fma.rn.f32 	%f72, %f71, %f66, 0f3C1D9856;
	fma.rn.f32 	%f73, %f72, %f66, 0f3D6357BB;
	fma.rn.f32 	%f74, %f73, %f66, 0f3E75FDEC;
	fma.rn.f32 	%f75, %f74, %f66, 0f3F317218;
	fma.rn.f32 	%f76, %f75, %f66, 0f3F800000;
	mul.f32 	%f77, %f76, %f70;
	mul.f32 	%f78, %f77, %f69;
	selp.f32 	%f198, %f67, %f78, %p14;
	and.pred  	%p15, %p11, %p12;
	@%p15 bra 	$L__BB0_16;
	add.f32 	%f79, %f4, %f4;
	mov.b32 	%r52, %f79;
	and.b32  	%r53, %r52, 2147483647;
	mov.b32 	%f198, %r53;
	bra.uni 	$L__BB0_16;
$L__BB0_15:
	mov.f32 	%f80, 0f40000000;
	add.rn.f32 	%f198, %f4, %f80;
$L__BB0_16:
	and.b16  	%rs12, %rs3, 255;
	cvt.rn.f32.u16 	%f82, %rs12;
	sub.f32 	%f10, %f2, %f82;
	abs.f32 	%f11, %f10;
	setp.eq.f32 	%p16, %f10, 0f3F800000;
	mov.f32 	%f199, 0f3F800000;
	@%p16 bra 	$L__BB0_21;
	setp.nan.f32 	%p17, %f11, %f11;
	@%p17 bra 	$L__BB0_20;
	setp.lt.f32 	%p18, %f11, 0f00800000;
	mul.f32 	%f83, %f11, 0f4B800000;
	selp.f32 	%f84, %f83, %f11, %p18;
	mov.b32 	%r54, %f84;
	add.s32 	%r55, %r54, -1060439283;
	and.b32  	%r56, %r55, -8388608;
	sub.s32 	%r57, %r54, %r56;
	mov.b32 	%f85, %r57;
	cvt.rn.f32.s32 	%f86, %r56;
	selp.f32 	%f87, 0fC1C00000, 0f00000000, %p18;
	fma.rn.f32 	%f88, %f86, 0f34000000, %f87;
	add.f32 	%f89, %f85, 0fBF800000;
	add.f32 	%f90, %f85, 0f3F800000;
	rcp.approx.ftz.f32 	%f91, %f90;
	add.f32 	%f92, %f89, %f89;
	mul.f32 	%f93, %f92, %f91;
	mul.f32 	%f94, %f93, %f93;
	neg.f32 	%f95, %f93;
	sub.f32 	%f96, %f89, %f93;
	add.f32 	%f97, %f96, %f96;
	fma.rn.f32 	%f98, %f95, %f89, %f97;
	mul.rn.f32 	%f99, %f91, %f98;
	fma.rn.f32 	%f100, %f94, 0f3A2C32E4, 0f3B52E7DB;
	fma.rn.f32 	%f101, %f100, %f94, 0f3C93BB73;
	fma.rn.f32 	%f102, %f101, %f94, 0f3DF6384F;
	mul.rn.f32 	%f103, %f102, %f94;
	fma.rn.f32 	%f104, %f93, 0f3FB8AA3B, %f88;
	mul.f32 	%f105, %f103, 0f40400000;
	sub.f32 	%f106, %f88, %f104;
	fma.rn.f32 	%f107, %f93, 0f3FB8AA3B, %f106;
	fma.rn.f32 	%f108, %f99, 0f3FB8AA3B, %f107;
	fma.rn.f32 	%f109, %f93, 0f32A55E34, %f108;
	fma.rn.f32 	%f110, %f105, %f99, %f109;
	fma.rn.f32 	%f111, %f103, %f93, %f110;
	add.rn.f32 	%f112, %f104, %f111;
	mov.f32 	%f113, 0f40000000;
	mul.rn.f32 	%f114, %f112, %f113;
	cvt.rni.f32.f32 	%f115, %f114;
	sub.f32 	%f116, %f114, %f115;
	neg.f32 	%f117, %f114;
	fma.rn.f32 	%f118, %f112, 0f40000000, %f117;
	neg.f32 	%f119, %f104;
	add.rn.f32 	%f120, %f112, %f119;
	neg.f32 	%f121, %f120;
	add.rn.f32 	%f122, %f111, %f121;
	fma.rn.f32 	%f123, %f122, 0f40000000, %f118;
	add.f32 	%f124, %f116, %f123;
	setp.gt.f32 	%p19, %f115, 0f00000000;
	selp.b32 	%r58, 0, -2097152000, %p19;
	setp.neu.f32 	%p20, %f10, 0f00000000;
	setp.neu.f32 	%p21, %f11, 0f7F800000;
	setp.lt.f32 	%p22, %f114, 0f00000000;
	selp.f32 	%f125, 0f00000000, 0f7F800000, %p22;
	abs.f32 	%f126, %f114;
	setp.gt.f32 	%p23, %f126, 0f43180000;
	cvt.rzi.s32.f32 	%r59, %f115;
	shl.b32 	%r60, %r59, 23;
	sub.s32 	%r61, %r60, %r58;
	mov.b32 	%f127, %r61;
	add.s32 	%r62, %r58, 2130706432;
	mov.b32 	%f128, %r62;
	fma.rn.f32 	%f129, %f124, 0f391FCB8E, 0f3AAF85ED;
	fma.rn.f32 	%f130, %f129, %f124, 0f3C1D9856;
	fma.rn.f32 	%f131, %f130, %f124, 0f3D6357BB;
	fma.rn.f32 	%f132, %f131, %f124, 0f3E75FDEC;
	fma.rn.f32 	%f133, %f132, %f124, 0f3F317218;
	fma.rn.f32 	%f134, %f133, %f124, 0f3F800000;
	mul.f32 	%f135, %f134, %f128;
	mul.f32 	%f136, %f135, %f127;
	selp.f32 	%f199, %f125, %f136, %p23;
	and.pred  	%p24, %p20, %p21;
	@%p24 bra 	$L__BB0_21;
	add.f32 	%f137, %f10, %f10;
	mov.b32 	%r63, %f137;
	and.b32  	%r64, %r63, 2147483647;
	mov.b32 	%f199, %r64;
	bra.uni 	$L__BB0_21;
$L__BB0_20:
	mov.f32 	%f138, 0f40000000;
	add.rn.f32 	%f199, %f10, %f138;
$L__BB0_21:
	add.f32 	%f16, %f198, %f199;
	and.b16  	%rs13, %rs2, 255;
	cvt.rn.f32.u16 	%f140, %rs13;
	sub.f32 	%f17, %f3, %f140;
	abs.f32 	%f18, %f17;
	setp.eq.f32 	%p25, %f17, 0f3F800000;
	mov.f32 	%f200, 0f3F800000;
	@%p25 bra 	$L__BB0_26;
	setp.nan.f32 	%p26, %f18, %f18;
	@%p26 bra 	$L__BB0_25;
	setp.lt.f32 	%p27, %f18, 0f00800000;
	mul.f32 	%f141, %f18, 0f4B800000;
	selp.f32 	%f142, %f141, %f18, %p27;
	mov.b32 	%r65, %f142;
	add.s32 	%r66, %r65, -1060439283;
	and.b32  	%r67, %r66, -8388608;
	sub.s32 	%r68, %r65, %r67;
	mov.b32 	%f143, %r68;
	cvt.rn.f32.s32 	%f144, %r67;
	selp.f32 	%f145, 0fC1C00000, 0f00000000, %p27;
	fma.rn.f32 	%f146, %f144, 0f34000000, %f145;
	add.f32 	%f147, %f143, 0fBF800000;
	add.f32 	%f148, %f143, 0f3F800000;
	rcp.approx.ftz.f32 	%f149, %f148;
	add.f32 	%f150, %f147, %f147;
	mul.f32 	%f151, %f150, %f149;
	mul.f32 	%f152, %f151, %f151;
	neg.f32 	%f153, %f151;
	sub.f32 	%f154, %f147, %f151;
	add.f32 	%f155, %f154, %f154;
	fma.rn.f32 	%f156, %f153, %f147, %f155;
	mul.rn.f32 	%f157, %f149, %f156;
	fma.rn.f32 	%f158, %f152, 0f3A2C32E4, 0f3B52E7DB;
	fma.rn.f32 	%f159, %f158, %f152, 0f3C93BB73;
	fma.rn.f32 	%f160, %f159, %f152, 0f3DF6384F;
	mul.rn.f32 	%f161, %f160, %f152;
	fma.rn.f32 	%f162, %f151, 0f3FB8AA3B, %f146;
	mul.f32 	%f163, %f161, 0f40400000;
	sub.f32 	%f164, %f146, %f162;
	fma.rn.f32 	%f165, %f151, 0f3FB8AA3B, %f164;
	fma.rn.f32 	%f166, %f157, 0f3FB8AA3B, %f165;
	fma.rn.f32 	%f167, %f151, 0f32A55E34, %f166;
	fma.rn.f32 	%f168, %f163, %f157, %f167;
	fma.rn.f32 	%f169, %f161, %f151, %f168;
	add.rn.f32 	%f170, %f162, %f169;
	mov.f32 	%f171, 0f40000000;
	mul.rn.f32 	%f172, %f170, %f171;
	cvt.rni.f32.f32 	%f173, %f172;
	sub.f32 	%f174, %f172, %f173;
	neg.f32 	%f175, %f172;
	fma.rn.f32 	%f176, %f170, 0f40000000, %f175;
	neg.f32 	%f177, %f162;
	add.rn.f32 	%f178, %f170, %f177;
	neg.f32 	%f179, %f178;
	add.rn.f32 	%f180, %f169, %f179;
	fma.rn.f32 	%f181, %f180, 0f40000000, %f176;
	add.f32 	%f182, %f174, %f181;
	setp.gt.f32 	%p28, %f173, 0f00000000;
	selp.b32 	%r69, 0, -2097152000, %p28;
	setp.neu.f32 	%p29, %f17, 0f00000000;
	setp.neu.f32 	%p30, %f18, 0f7F800000;
	setp.lt.f32 	%p31, %f172, 0f00000000;
	selp.f32 	%f183, 0f00000000, 0f7F800000, %p31;
	abs.f32 	%f184, %f172;
	setp.gt.f32 	%p32, %f184, 0f43180000;
	cvt.rzi.s32.f32 	%r70, %f173;
	shl.b32 	%r71, %r70, 23;
	sub.s32 	%r72, %r71, %r69;
	mov.b32 	%f185, %r72;
	add.s32 	%r73, %r69, 2130706432;
	mov.b32 	%f186, %r73;
	fma.rn.f32 	%f187, %f182, 0f391FCB8E, 0f3AAF85ED;
	fma.rn.f32 	%f188, %f187, %f182, 0f3C1D9856;
	fma.rn.f32 	%f189, %f188, %f182, 0f3D6357BB;
	fma.rn.f32 	%f190, %f189, %f182, 0f3E75FDEC;
	fma.rn.f32 	%f191, %f190, %f182, 0f3F317218;
	fma.rn.f32 	%f192, %f191, %f182, 0f3F800000;
	mul.f32 	%f193, %f192, %f186;
	mul.f32 	%f194, %f193, %f185;
	selp.f32 	%f200, %f183, %f194, %p32;
	and.pred  	%p33, %p29, %p30;
	@%p33 bra 	$L__BB0_26;
	add.f32 	%f195, %f17, %f17;
	mov.b32 	%r74, %f195;
	and.b32  	%r75, %r74, 2147483647;
	mov.b32 	%f200, %r75;
	bra.uni 	$L__BB0_26;
$L__BB0_25:
	mov.f32 	%f196, 0f40000000;
	add.rn.f32 	%f200, %f17, %f196;
$L__BB0_26:
	add.f32 	%f197, %f16, %f200;
	cvt.f64.f32 	%fd4, %f197;
	setp.gt.f64 	%p34, %fd5, %fd4;
	setp.lt.f64 	%p35, %fd5, 0d0000000000000000;
	or.pred  	%p36, %p35, %p34;
	selp.b32 	%r80, %r79, %r80, %p36;
	selp.f64 	%fd5, %fd4, %fd5, %p36;
	add.s32 	%r79, %r79, 1;
	add.s32 	%r78, %r78, 1;
	setp.ne.s32 	%p37, %r78, 0;
	add.s64 	%rd17, %rd17, 4;
	@%p37 bra 	$L__BB0_11;
	ld.param.u64 	%rd16, [_Z6kernelP6uchar46Size2DPc_param_2];
	cvt.u64.u32 	%rd12, %r12;
	cvta.to.global.u64 	%rd13, %rd16;
	add.s64 	%rd14, %rd13, %rd12;
	st.global.u8 	[%rd14], %r80;
	add.s32 	%r77, %r77, %r4;
	setp.lt.u32 	%p38, %r77, %r2;
	@%p38 bra 	$L__BB0_10;
	bra.uni 	$L__BB0_9;

}


// ===== COMPILED SASS (sm_100) =====

	.target	sm_100

	.elftype	@"ET_EXEC"


//--------------------- .note.nv.tkinfo           --------------------------
	.section	.note.nv.tkinfo,"",@"SHT_NOTE"
	.sectionflags	@"SHF_NOTE_NV_TKINFO"
	.tkinfo
        /*0018*/ 	.word	0x00000002
        /*0030*/ 	.string	""
        /*0030*/ 	.string	"ptxas"
        /*0030*/ 	.string	"Cuda compilation tools, release 13.0, V13.0.88"
        /*0030*/ 	.string	"Build cuda_13.0.r13.0/compiler.36424714_0"
        /*0030*/ 	.string	"-arch sm_100 -m 64 "



//--------------------- .note.nv.cuinfo           --------------------------
	.section	.note.nv.cuinfo,"",@"SHT_NOTE"
	.sectionflags	@"SHF_NOTE_NV_CUINFO"
        /*0018*/ 	.short	0x0002
        /*001a*/ 	.short	0x0064
        /*001c*/ 	.short	0x0082
	.zero		2


//--------------------- .nv.info                  --------------------------
	.section	.nv.info,"",@"SHT_CUDA_INFO"
	.align	4


	//----- nvinfo : EIATTR_REGCOUNT
	.align		4
        /*0000*/ 	.byte	0x04, 0x2f
        /*0002*/ 	.short	(.L_3 - .L_2)
	.align		4
.L_2:
        /*0004*/ 	.word	index@(_Z6kernelP6uchar46Size2DPc)
        /*0008*/ 	.word	0x0000001b


	//----- nvinfo : EIATTR_FRAME_SIZE
	.align		4
.L_3:
        /*000c*/ 	.byte	0x04, 0x11
        /*000e*/ 	.short	(.L_5 - .L_4)
	.align		4
.L_4:
        /*0010*/ 	.word	index@(_Z6kernelP6uchar46Size2DPc)
        /*0014*/ 	.word	0x00000000


	//----- nvinfo : EIATTR_MIN_STACK_SIZE
	.align		4
.L_5:
        /*0018*/ 	.byte	0x04, 0x12
        /*001a*/ 	.short	(.L_7 - .L_6)
	.align		4
.L_6:
        /*001c*/ 	.word	index@(_Z6kernelP6uchar46Size2DPc)
        /*0020*/ 	.word	0x00000000
.L_7:


//--------------------- .nv.compat                --------------------------
	.section	.nv.compat,"",@"SHT_CUDA_COMPAT_INFO"
	.align	4
        /*0000*/ 	.byte	0x02, 0x09, 0x00, 0x00, 0x02, 0x02, 0x01, 0x00, 0x02, 0x05, 0x05, 0x00, 0x03, 0x07, 0x01, 0x01
        /*0010*/ 	.byte	0x02, 0x03, 0x00, 0x00, 0x02, 0x06, 0x01, 0x00, 0x04, 0x0b, 0x08, 0x00, 0x01, 0x00, 0x00, 0x00
        /*0020*/ 	.byte	0x00, 0x00, 0x00, 0x00


//--------------------- .nv.info._Z6kernelP6uchar46Size2DPc --------------------------
	.section	.nv.info._Z6kernelP6uchar46Size2DPc,"",@"SHT_CUDA_INFO"
	.sectionflags	@""
	.align	4


	//----- nvinfo : EIATTR_CUDA_API_VERSION
	.align		4
        /*0000*/ 	.byte	0x04, 0x37
        /*0002*/ 	.short	(.L_9 - .L_8)
.L_8:
        /*0004*/ 	.word	0x00000082


	//----- nvinfo : EIATTR_KPARAM_INFO
	.align		4
.L_9:
        /*0008*/ 	.byte	0x04, 0x17
        /*000a*/ 	.short	(.L_11 - .L_10)
.L_10:
        /*000c*/ 	.word	0x00000000
        /*0010*/ 	.short	0x0002
        /*0012*/ 	.short	0x0010
        /*0014*/ 	.byte	0x00, 0xf5, 0x21, 0x00


	//----- nvinfo : EIATTR_KPARAM_INFO
	.align		4
.L_11:
        /*0018*/ 	.byte	0x04, 0x17
        /*001a*/ 	.short	(.L_13 - .L_12)
.L_12:
        /*001c*/ 	.word	0x00000000
        /*0020*/ 	.short	0x0001
        /*0022*/ 	.short	0x0008
        /*0024*/ 	.byte	0x00, 0xf0, 0x21, 0x00


	//----- nvinfo : EIATTR_KPARAM_INFO
	.align		4
.L_13:
        /*0028*/ 	.byte	0x04, 0x17
        /*002a*/ 	.short	(.L_15 - .L_14)
.L_14:
        /*002c*/ 	.word	0x00000000
        /*0030*/ 	.short	0x0000
        /*0032*/ 	.short	0x0000
        /*0034*/ 	.byte	0x00, 0xf5, 0x21, 0x00


	//----- nvinfo : EIATTR_SPARSE_MMA_MASK
	.align		4
.L_15:
        /*0038*/ 	.byte	0x03, 0x50
        /*003a*/ 	.short	0x0000


	//----- nvinfo : EIATTR_MAXREG_COUNT
	.align		4
        /*003c*/ 	.byte	0x03, 0x1b
        /*003e*/ 	.short	0x00ff


	//----- nvinfo : EIATTR_MERCURY_ISA_VERSION
	.align		4
        /*0040*/ 	.byte	0x03, 0x5f
        /*0042*/ 	.short	0x0101


	//----- nvinfo : EIATTR_UNUSED_LOAD_BYTE_OFFSET
	.align		4
        /*0044*/ 	.byte	0x04, 0x44
        /*0046*/ 	.short	(.L_17 - .L_16)


	//   ....[0]....
.L_16:
        /*0048*/ 	.word	0x000001e0
        /*004c*/ 	.word	0x00000007


	//----- nvinfo : EIATTR_VRC_CTA_INIT_COUNT
	.align		4
.L_17:
        /*0050*/ 	.byte	0x02, 0x4a
	.zero		1
	.zero		1


	//----- nvinfo : EIATTR_EXIT_INSTR_OFFSETS
	.align		4
        /*0054*/ 	.byte	0x04, 0x1c
        /*0056*/ 	.short	(.L_19 - .L_18)


	//   ....[0]....
.L_18:
        /*0058*/ 	.word	0x000000f0


	//   ....[1]....
        /*005c*/ 	.word	0x000012a0


	//   ....[2]....
        /*0060*/ 	.word	0x000013f0


	//----- nvinfo : EIATTR_CRS_STACK_SIZE
	.align		4
.L_19:
        /*0064*/ 	.byte	0x04, 0x1e
        /*0066*/ 	.short	(.L_21 - .L_20)
.L_20:
        /*0068*/ 	.word	0x00000000


	//----- nvinfo : EIATTR_CBANK_PARAM_SIZE
	.align		4
.L_21:
        /*006c*/ 	.byte	0x03, 0x19
        /*006e*/ 	.short	0x0018


	//----- nvinfo : EIATTR_PARAM_CBANK
	.align		4
        /*0070*/ 	.byte	0x04, 0x0a
        /*0072*/ 	.short	(.L_23 - .L_22)
	.align		4
.L_22:
        /*0074*/ 	.word	index@(.nv.constant0._Z6kernelP6uchar46Size2DPc)
        /*0078*/ 	.short	0x0380
        /*007a*/ 	.short	0x0018


	//----- nvinfo : EIATTR_SW_WAR
	.align		4
.L_23:
        /*007c*/ 	.byte	0x04, 0x36
        /*007e*/ 	.short	(.L_25 - .L_24)
.L_24:
        /*0080*/ 	.word	0x00000008
.L_25:


//--------------------- .nv.callgraph             --------------------------
	.section	.nv.callgraph,"",@"SHT_CUDA_CALLGRAPH"
	.align	4
	.sectionentsize	8
	.align		4
        /*0000*/ 	.word	0x00000000
	.align		4
        /*0004*/ 	.word	0xffffffff
	.align		4
        /*0008*/ 	.word	0x00000000
	.align		4
        /*000c*/ 	.word	0xfffffffe
	.align		4
        /*0010*/ 	.word	0x00000000
	.align		4
        /*0014*/ 	.word	0xfffffffd
	.align		4
        /*0018*/ 	.word	0x00000000
	.align		4
        /*001c*/ 	.word	0xfffffffc


//--------------------- .nv.constant3             --------------------------
	.section	.nv.constant3,"a",@progbits
	.align	4
.nv.constant3:
	.type		cudaClassCount,@object
	.size		cudaClassCount,(cudaClassesAverageValues - cudaClassCount)
cudaClassCount:
	.zero		4
	.type		cudaClassesAverageValues,@object
	.size		cudaClassesAverageValues,(.L_1 - cudaClassesAverageValues)
cudaClassesAverageValues:
	.zero		128
.L_1:


//--------------------- .text._Z6kernelP6uchar46Size2DPc --------------------------
	.section	.text._Z6kernelP6uchar46Size2DPc,"ax",@progbits
	.align	128
        .global         _Z6kernelP6uchar46Size2DPc
        .type           _Z6kernelP6uchar46Size2DPc,@function
        .size           _Z6kernelP6uchar46Size2DPc,(.L_x_19 - _Z6kernelP6uchar46Size2DPc)
        .other          _Z6kernelP6uchar46Size2DPc,@"STO_CUDA_ENTRY STV_DEFAULT"
_Z6kernelP6uchar46Size2DPc:
.text._Z6kernelP6uchar46Size2DPc:
[----:B------:R-:W-:Y:S01]  /*0000*/  LDC R1, c[0x0][0x37c] ;  /* 0x0000df00ff017b82 */ /* 0x000fe20000000800 */
[----:B------:R-:W0:Y:S01]  /*0010*/  S2R R4, SR_CTAID.X ;  /* 0x0000000000047919 */ /* 0x000e220000002500 */
[----:B------:R-:W1:Y:S01]  /*0020*/  LDCU UR4, c[0x0][0x370] ;  /* 0x00006e00ff0477ac */ /* 0x000e620008000800 */
[----:B------:R-:W0:Y:S01]  /*0030*/  S2R R3, SR_TID.X ;  /* 0x0000000000037919 */ /* 0x000e220000002100 */
[----:B------:R-:W1:Y:S01]  /*0040*/  LDCU UR5, c[0x0][0x360] ;  /* 0x00006c00ff0577ac */ /* 0x000e620008000800 */
[----:B------:R-:W2:Y:S01]  /*0050*/  S2R R0, SR_CTAID.Y ;  /* 0x0000000000007919 */ /* 0x000ea20000002600 */
[----:B------:R-:W3:Y:S01]  /*0060*/  LDCU UR8, c[0x0][0x388] ;  /* 0x00007100ff0877ac */ /* 0x000ee20008000800 */
[----:B------:R-:W2:Y:S01]  /*0070*/  S2R R5, SR_TID.Y ;  /* 0x0000000000057919 */ /* 0x000ea20000002200 */
[----:B------:R-:W4:Y:S01]  /*0080*/  LDCU UR6, c[0x0][0x374] ;  /* 0x00006e80ff0677ac */ /* 0x000f220008000800 */
[----:B------:R-:W4:Y:S01]  /*0090*/  LDCU UR7, c[0x0][0x364] ;  /* 0x00006c80ff0777ac */ /* 0x000f220008000800 */
[----:B-1----:R-:W-:-:S02]  /*00a0*/  UIMAD UR4, UR4, UR5, URZ ;  /* 0x00000005040472a4 */ /* 0x002fc4000f8e02ff */
[----:B0-----:R-:W-:Y:S01]  /*00b0*/  IMAD R4, R4, UR5, R3 ;  /* 0x0000000504047c24 */ /* 0x001fe2000f8e0203 */
[----:B----4-:R-:W-:-:S04]  /*00c0*/  UIMAD UR5, UR6, UR7, URZ ;  /* 0x00000007060572a4 */ /* 0x010fc8000f8e02ff */
[----:B---3--:R-:W-:Y:S01]  /*00d0*/  ISETP.GE.U32.AND P0, PT, R4, UR8, PT ;  /* 0x0000000804007c0c */ /* 0x008fe2000bf06070 */
[----:B--2---:R-:W-:-:S12]  /*00e0*/  IMAD R0, R0, UR7, R5 ;  /* 0x0000000700007c24 */ /* 0x004fd8000f8e0205 */
[----:B------:R-:W-:Y:S05]  /*00f0*/  @P0 EXIT ;  /* 0x000000000000094d */ /* 0x000fea0003800000 */
[----:B------:R-:W0:Y:S01]  /*0100*/  LDCU UR6, c[0x3][URZ] ;  /* 0x00c00000ff0677ac */ /* 0x000e220008000800 */
[----:B------:R-:W1:Y:S01]  /*0110*/  LDCU.64 UR8, c[0x0][0x358] ;  /* 0x00006b00ff0877ac */ /* 0x000e620008000a00 */
[----:B0-----:R-:W-:-:S09]  /*0120*/  UISETP.GE.AND UP0, UPT, UR6, 0x1, UPT ;  /* 0x000000010600788c */ /* 0x001fd2000bf06270 */
[----:B-1----:R-:W-:Y:S05]  /*0130*/  BRA.U !UP0, `(.L_x_0) ;  /* 0x00000011085c7547 */ /* 0x002fea000b800000 */
.L_x_14:
[----:B0-----:R-:W0:Y:S01]  /*0140*/  LDCU UR6, c[0x0][0x38c] ;  /* 0x00007180ff0677ac */ /* 0x001e220008000800 */
[----:B------:R-:W-:Y:S01]  /*0150*/  BSSY.RECONVERGENT B0, `(.L_x_1) ;  /* 0x0000110000007945 */ /* 0x000fe20003800200 */
[----:B0-----:R-:W-:-:S13]  /*0160*/  ISETP.GE.U32.AND P0, PT, R0, UR6, PT ;  /* 0x0000000600007c0c */ /* 0x001fda000bf06070 */
[----:B------:R-:W-:Y:S05]  /*0170*/  @P0 BRA `(.L_x_2) ;  /* 0x0000001000340947 */ /* 0x000fea0003800000 */
[----:B------:R-:W-:-:S07]  /*0180*/  MOV R5, R0 ;  /* 0x0000000000057202 */ /* 0x000fce0000000f00 */
.L_x_13:
[----:B0-----:R-:W0:Y:S01]  /*0190*/  LDC.64 R12, c[0x0][0x380] ;  /* 0x0000e000ff0c7b82 */ /* 0x001e220000000a00 */
[----:B------:R-:W1:Y:S01]  /*01a0*/  LDCU.64 UR10, c[0x0][0x388] ;  /* 0x00007100ff0a77ac */ /* 0x000e620008000a00 */
[----:B------:R-:W2:Y:S01]  /*01b0*/  LDCU UR6, c[0x3][URZ] ;  /* 0x00c00000ff0677ac */ /* 0x000ea20008000800 */
[----:B-1----:R-:W-:-:S04]  /*01c0*/  IMAD R6, R5, UR10, R4 ;  /* 0x0000000a05067c24 */ /* 0x002fc8000f8e0204 */
[----:B0-----:R-:W-:-:S06]  /*01d0*/  IMAD.WIDE.U32 R12, R6, 0x4, R12 ;  /* 0x00000004060c7825 */ /* 0x001fcc00078e000c */
[----:B------:R-:W3:Y:S01]  /*01e0*/  LDG.E R12, desc[UR8][R12.64] ;  /* 0x000000080c0c7981 */ /* 0x000ee2000c1e1900 */
[----:B------:R-:W0:Y:S01]  /*01f0*/  LDCU UR7, c[0x3][URZ] ;  /* 0x00c00000ff0777ac */ /* 0x000e220008000800 */
[----:B------:R-:W-:Y:S01]  /*0200*/  IADD3 R5, PT, PT, R5, UR5, RZ ;  /* 0x0000000505057c10 */ /* 0x000fe2000fffe0ff */
[----:B------:R-:W-:Y:S01]  /*0210*/  HFMA2 R7, -RZ, RZ, 0, 0 ;  /* 0x00000000ff077431 */ /* 0x000fe200000001ff */
[----:B------:R-:W-:Y:S01]  /*0220*/  MOV R8, 0x4 ;  /* 0x0000000400087802 */ /* 0x000fe20000000f00 */
[----:B--2---:R-:W-:Y:S01]  /*0230*/  UIADD3 UR6, UPT, UPT, -UR6, URZ, URZ ;  /* 0x000000ff06067290 */ /* 0x004fe2000fffe1ff */
[----:B------:R-:W-:Y:S01]  /*0240*/  HFMA2 R2, -RZ, RZ, 0, 0 ;  /* 0x00000000ff027431 */ /* 0x000fe200000001ff */
[----:B------:R-:W-:Y:S02]  /*0250*/  ISETP.GE.U32.AND P1, PT, R5, UR11, PT ;  /* 0x0000000b05007c0c */ /* 0x000fe4000bf26070 */
[----:B------:R-:W-:Y:S02]  /*0260*/  MOV R3, 0xbff00000 ;  /* 0xbff0000000037802 */ /* 0x000fe40000000f00 */
[----:B------:R-:W-:-:S02]  /*0270*/  MOV R9, UR6 ;  /* 0x0000000600097c02 */ /* 0x000fc40008000f00 */
[----:B0-----:R-:W-:Y:S02]  /*0280*/  MOV R10, UR7 ;  /* 0x00000007000a7c02 */ /* 0x001fe40008000f00 */
[C---:B---3--:R-:W-:Y:S02]  /*0290*/  PRMT R13, R12.reuse, 0x7771, RZ ;  /* 0x000077710c0d7816 */ /* 0x048fe400000000ff */
[C---:B------:R-:W-:Y:S02]  /*02a0*/  PRMT R11, R12.reuse, 0x7770, RZ ;  /* 0x000077700c0b7816 */ /* 0x040fe400000000ff */
[----:B------:R-:W-:Y:S02]  /*02b0*/  PRMT R14, R12, 0x7772, RZ ;  /* 0x000077720c0e7816 */ /* 0x000fe400000000ff */
[----:B------:R-:W-:Y:S02]  /*02c0*/  I2FP.F32.U32 R12, R13 ;  /* 0x0000000d000c7245 */ /* 0x000fe40000201000 */
[----:B------:R-:W-:-:S02]  /*02d0*/  I2FP.F32.U32 R11, R11 ;  /* 0x0000000b000b7245 */ /* 0x000fc40000201000 */
[----:B------:R-:W-:-:S07]  /*02e0*/  I2FP.F32.U32 R13, R14 ;  /* 0x0000000e000d7245 */ /* 0x000fce0000201000 */
.L_x_12:
[----:B------:R-:W0:Y:S01]  /*02f0*/  LDC R16, c[0x3][R8] ;  /* 0x00c0000008107b82 */ /* 0x000e220000000800 */
[----:B------:R-:W-:Y:S01]  /*0300*/  BSSY.RECONVERGENT B1, `(.L_x_3) ;  /* 0x000004c000017945 */ /* 0x000fe20003800200 */
[----:B------:R-:W-:Y:S02]  /*0310*/  MOV R17, 0x3f800000 ;  /* 0x3f80000000117802 */ /* 0x000fe40000000f00 */
[----:B0-----:R-:W-:-:S04]  /*0320*/  PRMT R14, R16, 0x7770, RZ ;  /* 0x00007770100e7816 */ /* 0x001fc800000000ff */
[----:B------:R-:W-:-:S05]  /*0330*/  I2FP.F32.U32 R14, R14 ;  /* 0x0000000e000e7245 */ /* 0x000fca0000201000 */
[----:B------:R-:W-:Y:S01]  /*0340*/  FADD R15, R11, -R14 ;  /* 0x8000000e0b0f7221 */ /* 0x000fe20000000000 */
[C---:B------:R-:W-:Y:S02]  /*0350*/  PRMT R14, R16.reuse, 0x7772, RZ ;  /* 0x00007772100e7816 */ /* 0x040fe400000000ff */
[----:B------:R-:W-:Y:S02]  /*0360*/  PRMT R16, R16, 0x7771, RZ ;  /* 0x0000777110107816 */ /* 0x000fe400000000ff */
[----:B------:R-:W-:-:S13]  /*0370*/  FSETP.NEU.AND P0, PT, R15, 1, PT ;  /* 0x3f8000000f00780b */ /* 0x000fda0003f0d000 */
[----:B------:R-:W-:Y:S05]  /*0380*/  @!P0 BRA `(.L_x_4) ;  /* 0x00000004000c8947 */ /* 0x000fea0003800000 */
[----:B------:R-:W-:-:S13]  /*0390*/  FSETP.NAN.AND P0, PT, |R15|, |R15|, PT ;  /* 0x4000000f0f00720b */ /* 0x000fda0003f08200 */
[----:B------:R-:W-:Y:S05]  /*03a0*/  @P0 BRA `(.L_x_5) ;  /* 0x0000000400000947 */ /* 0x000fea0003800000 */
[C---:B------:R-:W-:Y:S01]  /*03b0*/  FMUL R18, |R15|.reuse, 16777216 ;  /* 0x4b8000000f127820 */ /* 0x040fe20000400200 */
[C---:B------:R-:W-:Y:S01]  /*03c0*/  FSETP.GEU.AND P0, PT, |R15|.reuse, 1.175494350822287508e-38, PT ;  /* 0x008000000f00780b */ /* 0x040fe20003f0e200 */
[----:B------:R-:W-:Y:S01]  /*03d0*/  HFMA2 R23, -RZ, RZ, 0.771484375, 0.21533203125 ;  /* 0x3a2c32e4ff177431 */ /* 0x000fe200000001ff */
[----:B------:R-:W-:Y:S02]  /*03e0*/  FSETP.NEU.AND P4, PT, R15, RZ, PT ;  /* 0x000000ff0f00720b */ /* 0x000fe40003f8d000 */
[----:B------:R-:W-:Y:S02]  /*03f0*/  FSEL R18, R18, |R15|, !P0 ;  /* 0x4000000f12127208 */ /* 0x000fe40004000000 */
[----:B------:R-:W-:Y:S02]  /*0400*/  FSEL R21, RZ, -24, P0 ;  /* 0xc1c00000ff157808 */ /* 0x000fe40000000000 */
[----:B------:R-:W-:-:S04]  /*0410*/  IADD3 R17, PT, PT, R18, -0x3f3504f3, RZ ;  /* 0xc0cafb0d12117810 */ /* 0x000fc80007ffe0ff */
[----:B------:R-:W-:-:S04]  /*0420*/  LOP3.LUT R19, R17, 0xff800000, RZ, 0xc0, !PT ;  /* 0xff80000011137812 */ /* 0x000fc800078ec0ff */
[----:B------:R-:W-:-:S05]  /*0430*/  IADD3 R18, PT, PT, R18, -R19, RZ ;  /* 0x8000001312127210 */ /* 0x000fca0007ffe0ff */
[C---:B------:R-:W-:Y:S01]  /*0440*/  FADD R17, R18.reuse, 1 ;  /* 0x3f80000012117421 */ /* 0x040fe20000000000 */
[----:B------:R-:W-:Y:S01]  /*0450*/  FADD R22, R18, -1 ;  /* 0xbf80000012167421 */ /* 0x000fe20000000000 */
[----:B------:R-:W-:-:S03]  /*0460*/  I2FP.F32.S32 R18, R19 ;  /* 0x0000001300127245 */ /* 0x000fc60000201400 */
[----:B------:R-:W-:Y:S01]  /*0470*/  FADD R20, R22, R22 ;  /* 0x0000001616147221 */ /* 0x000fe20000000000 */
[----:B------:R-:W0:Y:S01]  /*0480*/  MUFU.RCP R17, R17 ;  /* 0x0000001100117308 */ /* 0x000e220000001000 */
[----:B------:R-:W-:Y:S02]  /*0490*/  FFMA R24, R18, 1.1920928955078125e-07, R21 ;  /* 0x3400000012187823 */ /* 0x000fe40000000015 */
[----:B0-----:R-:W-:-:S04]  /*04a0*/  FMUL R19, R17, R20 ;  /* 0x0000001411137220 */ /* 0x001fc80000400000 */
[----:B------:R-:W-:Y:S01]  /*04b0*/  FADD R21, R22, -R19 ;  /* 0x8000001316157221 */ /* 0x000fe20000000000 */
[C---:B------:R-:W-:Y:S01]  /*04c0*/  FMUL R20, R19.reuse, R19 ;  /* 0x0000001313147220 */ /* 0x040fe20000400000 */
[----:B------:R-:W-:Y:S02]  /*04d0*/  FFMA R18, R19, 1.4426950216293334961, R24 ;  /* 0x3fb8aa3b13127823 */ /* 0x000fe40000000018 */
[----:B------:R-:W-:Y:S01]  /*04e0*/  FADD R21, R21, R21 ;  /* 0x0000001515157221 */ /* 0x000fe20000000000 */
[----:B------:R-:W-:Y:S01]  /*04f0*/  FFMA R23, R20, R23, 0.0032181653659790754318 ;  /* 0x3b52e7db14177423 */ /* 0x000fe20000000017 */
[----:B------:R-:W-:Y:S02]  /*0500*/  FADD R24, R24, -R18 ;  /* 0x8000001218187221 */ /* 0x000fe40000000000 */
[----:B------:R-:W-:Y:S01]  /*0510*/  FFMA R22, R22, -R19, R21 ;  /* 0x8000001316167223 */ /* 0x000fe20000000015 */
[----:B------:R-:W-:Y:S01]  /*0520*/  FFMA R23, R20, R23, 0.018033718690276145935 ;  /* 0x3c93bb7314177423 */ /* 0x000fe20000000017 */
[----:B------:R-:W-:-:S02]  /*0530*/  FFMA R21, R19, 1.4426950216293334961, R24 ;  /* 0x3fb8aa3b13157823 */ /* 0x000fc40000000018 */
[----:B------:R-:W-:Y:S01]  /*0540*/  FMUL R22, R17, R22 ;  /* 0x0000001611167220 */ /* 0x000fe20000400000 */
[----:B------:R-:W-:-:S03]  /*0550*/  FFMA R23, R20, R23, 0.12022458761930465698 ;  /* 0x3df6384f14177423 */ /* 0x000fc60000000017 */
[----:B------:R-:W-:Y:S01]  /*0560*/  FFMA R24, R22, 1.4426950216293334961, R21 ;  /* 0x3fb8aa3b16187823 */ /* 0x000fe20000000015 */
[----:B------:R-:W-:-:S03]  /*0570*/  FMUL R20, R20, R23 ;  /* 0x0000001714147220 */ /* 0x000fc60000400000 */
[----:B------:R-:W-:Y:S01]  /*0580*/  FFMA R21, R19, 1.9251366722983220825e-08, R24 ;  /* 0x32a55e3413157823 */ /* 0x000fe20000000018 */
[----:B------:R-:W-:-:S04]  /*0590*/  FMUL R17, R20, 3 ;  /* 0x4040000014117820 */ /* 0x000fc80000400000 */
[----:B------:R-:W-:Y:S01]  /*05a0*/  FFMA R17, R22, R17, R21 ;  /* 0x0000001116117223 */ /* 0x000fe20000000015 */
[----:B------:R-:W-:-:S03]  /*05b0*/  MOV R21, 0x391fcb8e ;  /* 0x391fcb8e00157802 */ /* 0x000fc60000000f00 */
[----:B------:R-:W-:-:S04]  /*05c0*/  FFMA R19, R19, R20, R17 ;  /* 0x0000001413137223 */ /* 0x000fc80000000011 */
[----:B------:R-:W-:-:S04]  /*05d0*/  FADD R22, R18, R19 ;  /* 0x0000001312167221 */ /* 0x000fc80000000000 */
[----:B------:R-:W-:Y:S01]  /*05e0*/  FMUL R17, R22, 2 ;  /* 0x4000000016117820 */ /* 0x000fe20000400000 */
[----:B------:R-:W-:-:S03]  /*05f0*/  FADD R18, -R18, R22 ;  /* 0x0000001612127221 */ /* 0x000fc60000000100 */
[----:B------:R-:W0:Y:S01]  /*0600*/  FRND R20, R17 ;  /* 0x0000001100147307 */ /* 0x000e220000201000 */
[----:B------:R-:W-:Y:S01]  /*0610*/  FADD R19, R19, -R18 ;  /* 0x8000001213137221 */ /* 0x000fe20000000000 */
[----:B------:R-:W-:Y:S01]  /*0620*/  FFMA R22, R22, 2, -R17 ;  /* 0x4000000016167823 */ /* 0x000fe20000000811 */
[C---:B------:R-:W-:Y:S02]  /*0630*/  FSETP.GT.AND P2, PT, |R17|.reuse, 152, PT ;  /* 0x431800001100780b */ /* 0x040fe40003f44200 */
[----:B------:R-:W-:Y:S01]  /*0640*/  FSETP.GEU.AND P3, PT, R17, RZ, PT ;  /* 0x000000ff1100720b */ /* 0x000fe20003f6e000 */
[----:B------:R-:W-:Y:S02]  /*0650*/  FFMA R19, R19, 2, R22 ;  /* 0x4000000013137823 */ /* 0x000fe40000000016 */
[----:B------:R1:W2:Y:S01]  /*0660*/  F2I.NTZ R22, R17 ;  /* 0x0000001100167305 */ /* 0x0002a20000203100 */
[----:B0-----:R-:W-:Y:S01]  /*0670*/  FADD R18, R17, -R20 ;  /* 0x8000001411127221 */ /* 0x001fe20000000000 */
[----:B------:R-:W-:-:S02]  /*0680*/  FSETP.GT.AND P0, PT, R20, RZ, PT ;  /* 0x000000ff1400720b */ /* 0x000fc40003f04000 */
[----:B-1----:R-:W-:Y:S01]  /*0690*/  FSEL R17, RZ, +INF , !P3 ;  /* 0x7f800000ff117808 */ /* 0x002fe20005800000 */
[----:B------:R-:W-:-:S04]  /*06a0*/  FADD R18, R18, R19 ;  /* 0x0000001312127221 */ /* 0x000fc80000000000 */
[----:B------:R-:W-:-:S04]  /*06b0*/  FFMA R19, R18, R21, 0.0013391353422775864601 ;  /* 0x3aaf85ed12137423 */ /* 0x000fc80000000015 */
[----:B------:R-:W-:-:S04]  /*06c0*/  FFMA R19, R18, R19, 0.0096188392490148544312 ;  /* 0x3c1d985612137423 */ /* 0x000fc80000000013 */
[----:B------:R-:W-:-:S04]  /*06d0*/  FFMA R19, R18, R19, 0.055503588169813156128 ;  /* 0x3d6357bb12137423 */ /* 0x000fc80000000013 */
[C---:B------:R-:W-:Y:S01]  /*06e0*/  FFMA R21, R18.reuse, R19, 0.24022644758224487305 ;  /* 0x3e75fdec12157423 */ /* 0x040fe20000000013 */
[----:B------:R-:W-:Y:S02]  /*06f0*/  SEL R19, RZ, 0x83000000, P0 ;  /* 0x83000000ff137807 */ /* 0x000fe40000000000 */
[----:B------:R-:W-:Y:S01]  /*0700*/  FSETP.NEU.AND P0, PT, |R15|, +INF , PT ;  /* 0x7f8000000f00780b */ /* 0x000fe20003f0d200 */
[----:B------:R-:W-:Y:S01]  /*0710*/  FFMA R21, R18, R21, 0.69314718246459960938 ;  /* 0x3f31721812157423 */ /* 0x000fe20000000015 */
[----:B--2---:R-:W-:Y:S02]  /*0720*/  LEA R22, R22, -R19, 0x17 ;  /* 0x8000001316167211 */ /* 0x004fe400078eb8ff */
[----:B------:R-:W-:Y:S01]  /*0730*/  IADD3 R19, PT, PT, R19, 0x7f000000, RZ ;  /* 0x7f00000013137810 */ /* 0x000fe20007ffe0ff */
[----:B------:R-:W-:-:S04]  /*0740*/  FFMA R18, R18, R21, 1 ;  /* 0x3f80000012127423 */ /* 0x000fc80000000015 */
[----:B------:R-:W-:-:S04]  /*0750*/  FMUL R19, R19, R18 ;  /* 0x0000001213137220 */ /* 0x000fc80000400000 */
[----:B------:R-:W-:Y:S01]  /*0760*/  @!P2 FMUL R17, R22, R19 ;  /* 0x000000131611a220 */ /* 0x000fe20000400000 */
[----:B------:R-:W-:Y:S06]  /*0770*/  @P0 BRA P4, `(.L_x_4) ;  /* 0x0000000000100947 */ /* 0x000fec0002000000 */
[----:B------:R-:W-:-:S05]  /*0780*/  FADD R15, R15, R15 ;  /* 0x0000000f0f0f7221 */ /* 0x000fca0000000000 */
[----:B------:R-:W-:Y:S01]  /*0790*/  LOP3.LUT R17, R15, 0x7fffffff, RZ, 0xc0, !PT ;  /* 0x7fffffff0f117812 */ /* 0x000fe200078ec0ff */
[----:B------:R-:W-:Y:S06]  /*07a0*/  BRA `(.L_x_4) ;  /* 0x0000000000047947 */ /* 0x000fec0003800000 */
.L_x_5:
[----:B------:R-:W-:-:S07]  /*07b0*/  FADD R17, R15, 2 ;  /* 0x400000000f117421 */ /* 0x000fce0000000000 */
.L_x_4:
[----:B------:R-:W-:Y:S05]  /*07c0*/  BSYNC.RECONVERGENT B1 ;  /* 0x0000000000017941 */ /* 0x000fea0003800200 */
.L_x_3:
[----:B------:R-:W-:Y:S01]  /*07d0*/  LOP3.LUT R15, R16, 0xffff, RZ, 0xc0, !PT ;  /* 0x0000ffff100f7812 */ /* 0x000fe200078ec0ff */
[----:B------:R-:W-:Y:S01]  /*07e0*/  BSSY.RECONVERGENT B1, `(.L_x_6) ;  /* 0x0000049000017945 */ /* 0x000fe20003800200 */
[----:B------:R-:W-:Y:S02]  /*07f0*/  HFMA2 R16, -RZ, RZ, 1.875, 0 ;  /* 0x3f800000ff107431 */ /* 0x000fe400000001ff */
[----:B------:R-:W-:-:S05]  /*0800*/  I2FP.F32.U32 R15, R15 ;  /* 0x0000000f000f7245 */ /* 0x000fca0000201000 */
[----:B------:R-:W-:-:S05]  /*0810*/  FADD R15, R12, -R15 ;  /* 0x8000000f0c0f7221 */ /* 0x000fca0000000000 */
[----:B------:R-:W-:-:S13]  /*0820*/  FSETP.NEU.AND P0, PT, R15, 1, PT ;  /* 0x3f8000000f00780b */ /* 0x000fda0003f0d000 */
[----:B------:R-:W-:Y:S05]  /*0830*/  @!P0 BRA `(.L_x_7) ;  /* 0x00000004000c8947 */ /* 0x000fea0003800000 */
[----:B------:R-:W-:-:S13]  /*0840*/  FSETP.NAN.AND P0, PT, |R15|, |R15|, PT ;  /* 0x4000000f0f00720b */ /* 0x000fda0003f08200 */
[----:B------:R-:W-:Y:S05]  /*0850*/  @P0 BRA `(.L_x_8) ;  /* 0x0000000400000947 */ /* 0x000fea0003800000 */
[C---:B------:R-:W-:Y:S01]  /*0860*/  FMUL R16, |R15|.reuse, 16777216 ;  /* 0x4b8000000f107820 */ /* 0x040fe20000400200 */
[C---:B------:R-:W-:Y:S02]  /*0870*/  FSETP.GEU.AND P0, PT, |R15|.reuse, 1.175494350822287508e-38, PT ;  /* 0x008000000f00780b */ /* 0x040fe40003f0e200 */
[----:B------:R-:W-:Y:S02]  /*0880*/  FSETP.NEU.AND P4, PT, R15, RZ, PT ;  /* 0x000000ff0f00720b */ /* 0x000fe40003f8d000 */
[----:B------:R-:W-:Y:S02]  /*0890*/  FSEL R16, R16, |R15|, !P0 ;  /* 0x4000000f10107208 */ /* 0x000fe40004000000 */
[----:B------:R-:W-:Y:S02]  /*08a0*/  FSEL R21, RZ, -24, P0 ;  /* 0xc1c00000ff157808 */ /* 0x000fe40000000000 */
[----:B------:R-:W-:-:S04]  /*08b0*/  IADD3 R18, PT, PT, R16, -0x3f3504f3, RZ ;  /* 0xc0cafb0d10127810 */ /* 0x000fc80007ffe0ff */
[----:B------:R-:W-:-:S04]  /*08c0*/  LOP3.LUT R19, R18, 0xff800000, RZ, 0xc0, !PT ;  /* 0xff80000012137812 */ /* 0x000fc800078ec0ff */
[-C--:B------:R-:W-:Y:S02]  /*08d0*/  IADD3 R22, PT, PT, R16, -R19.reuse, RZ ;  /* 0x8000001310167210 */ /* 0x080fe40007ffe0ff */
[----:B------:R-:W-:-:S03]  /*08e0*/  I2FP.F32.S32 R18, R19 ;  /* 0x0000001300127245 */ /* 0x000fc60000201400 */
[C---:B------:R-:W-:Y:S01]  /*08f0*/  FADD R16, R22.reuse, 1 ;  /* 0x3f80000016107421 */ /* 0x040fe20000000000 */
[----:B------:R-:W-:Y:S01]  /*0900*/  FADD R22, R22, -1 ;  /* 0xbf80000016167421 */ /* 0x000fe20000000000 */
[----:B------:R-:W-:-:S03]  /*0910*/  FFMA R24, R18, 1.1920928955078125e-07, R21 ;  /* 0x3400000012187823 */ /* 0x000fc60000000015 */
[----:B------:R-:W-:Y:S01]  /*0920*/  FADD R23, R22, R22 ;  /* 0x0000001616177221 */ /* 0x000fe20000000000 */
[----:B------:R-:W0:Y:S03]  /*0930*/  MUFU.RCP R16, R16 ;  /* 0x0000001000107308 */ /* 0x000e260000001000 */
[----:B0-----:R-:W-:Y:S01]  /*0940*/  FMUL R19, R16, R23 ;  /* 0x0000001710137220 */ /* 0x001fe20000400000 */
[----:B------:R-:W-:-:S03]  /*0950*/  MOV R23, 0x3a2c32e4 ;  /* 0x3a2c32e400177802 */ /* 0x000fc60000000f00 */
        /* <DEDUP_REMOVED lines=15> */
[----:B------:R-:W-:-:S04]  /*0a50*/  FFMA R21, R21, R16, R24 ;  /* 0x0000001015157223 */ /* 0x000fc80000000018 */
[----:B------:R-:W-:-:S04]  /*0a60*/  FFMA R21, R19, R20, R21 ;  /* 0x0000001413157223 */ /* 0x000fc80000000015 */
[----:B------:R-:W-:-:S04]  /*0a70*/  FADD R23, R18, R21 ;  /* 0x0000001512177221 */ /* 0x000fc80000000000 */
[----:B------:R-:W-:Y:S01]  /*0a80*/  FMUL R16, R23, 2 ;  /* 0x4000000017107820 */ /* 0x000fe20000400000 */
[----:B------:R-:W-:-:S03]  /*0a90*/  FADD R18, -R18, R23 ;  /* 0x0000001712127221 */ /* 0x000fc60000000100 */
[----:B------:R-:W0:Y:S01]  /*0aa0*/  FRND R19, R16 ;  /* 0x0000001000137307 */ /* 0x000e220000201000 */
[----:B------:R-:W-:Y:S01]  /*0ab0*/  FADD R18, R21, -R18 ;  /* 0x8000001215127221 */ /* 0x000fe20000000000 */
[----:B------:R-:W-:Y:S01]  /*0ac0*/  FFMA R23, R23, 2, -R16 ;  /* 0x4000000017177823 */ /* 0x000fe20000000810 */
[----:B------:R-:W-:Y:S01]  /*0ad0*/  HFMA2 R21, -RZ, RZ, 0.64013671875, -15.109375 ;  /* 0x391fcb8eff157431 */ /* 0x000fe200000001ff */
[----:B------:R-:W-:Y:S02]  /*0ae0*/  FSETP.GT.AND P2, PT, |R16|, 152, PT ;  /* 0x431800001000780b */ /* 0x000fe40003f44200 */
[----:B------:R-:W-:Y:S01]  /*0af0*/  FFMA R23, R18, 2, R23 ;  /* 0x4000000012177823 */ /* 0x000fe20000000017 */
[C---:B------:R-:W-:Y:S01]  /*0b00*/  FSETP.GEU.AND P3, PT, R16.reuse, RZ, PT ;  /* 0x000000ff1000720b */ /* 0x040fe20003f6e000 */
[----:B------:R1:W2:Y:S01]  /*0b10*/  F2I.NTZ R20, R16 ;  /* 0x0000001000147305 */ /* 0x0002a20000203100 */
[----:B0-----:R-:W-:Y:S01]  /*0b20*/  FADD R18, R16, -R19 ;  /* 0x8000001310127221 */ /* 0x001fe20000000000 */
[----:B------:R-:W-:-:S02]  /*0b30*/  FSETP.GT.AND P0, PT, R19, RZ, PT ;  /* 0x000000ff1300720b */ /* 0x000fc40003f04000 */
[----:B-1----:R-:W-:Y:S01]  /*0b40*/  FSEL R16, RZ, +INF , !P3 ;  /* 0x7f800000ff107808 */ /* 0x002fe20005800000 */
[----:B------:R-:W-:Y:S01]  /*0b50*/  FADD R18, R18, R23 ;  /* 0x0000001712127221 */ /* 0x000fe20000000000 */
[----:B------:R-:W-:Y:S02]  /*0b60*/  SEL R19, RZ, 0x83000000, P0 ;  /* 0x83000000ff137807 */ /* 0x000fe40000000000 */
[----:B------:R-:W-:Y:S01]  /*0b70*/  FSETP.NEU.AND P0, PT, |R15|, +INF , PT ;  /* 0x7f8000000f00780b */ /* 0x000fe20003f0d200 */
[----:B------:R-:W-:Y:S01]  /*0b80*/  FFMA R21, R18, R21, 0.0013391353422775864601 ;  /* 0x3aaf85ed12157423 */ /* 0x000fe20000000015 */
[----:B--2---:R-:W-:Y:S02]  /*0b90*/  LEA R20, R20, -R19, 0x17 ;  /* 0x8000001314147211 */ /* 0x004fe400078eb8ff */
[----:B------:R-:W-:Y:S01]  /*0ba0*/  IADD3 R19, PT, PT, R19, 0x7f000000, RZ ;  /* 0x7f00000013137810 */ /* 0x000fe20007ffe0ff */
[----:B------:R-:W-:-:S04]  /*0bb0*/  FFMA R21, R18, R21, 0.0096188392490148544312 ;  /* 0x3c1d985612157423 */ /* 0x000fc80000000015 */
[----:B------:R-:W-:-:S04]  /*0bc0*/  FFMA R21, R18, R21, 0.055503588169813156128 ;  /* 0x3d6357bb12157423 */ /* 0x000fc80000000015 */
[----:B------:R-:W-:-:S04]  /*0bd0*/  FFMA R21, R18, R21, 0.24022644758224487305 ;  /* 0x3e75fdec12157423 */ /* 0x000fc80000000015 */
[----:B------:R-:W-:-:S04]  /*0be0*/  FFMA R21, R18, R21, 0.69314718246459960938 ;  /* 0x3f31721812157423 */ /* 0x000fc80000000015 */
[----:B------:R-:W-:-:S04]  /*0bf0*/  FFMA R18, R18, R21, 1 ;  /* 0x3f80000012127423 */ /* 0x000fc80000000015 */
[----:B------:R-:W-:-:S04]  /*0c00*/  FMUL R19, R19, R18 ;  /* 0x0000001213137220 */ /* 0x000fc80000400000 */
[----:B------:R-:W-:Y:S01]  /*0c10*/  @!P2 FMUL R16, R20, R19 ;  /* 0x000000131410a220 */ /* 0x000fe20000400000 */
[----:B------:R-:W-:Y:S06]  /*0c20*/  @P0 BRA P4, `(.L_x_7) ;  /* 0x0000000000100947 */ /* 0x000fec0002000000 */
[----:B------:R-:W-:-:S05]  /*0c30*/  FADD R15, R15, R15 ;  /* 0x0000000f0f0f7221 */ /* 0x000fca0000000000 */
[----:B------:R-:W-:Y:S01]  /*0c40*/  LOP3.LUT R16, R15, 0x7fffffff, RZ, 0xc0, !PT ;  /* 0x7fffffff0f107812 */ /* 0x000fe200078ec0ff */
[----:B------:R-:W-:Y:S06]  /*0c50*/  BRA `(.L_x_7) ;  /* 0x0000000000047947 */ /* 0x000fec0003800000 */
.L_x_8:
[----:B------:R-:W-:-:S07]  /*0c60*/  FADD R16, R15, 2 ;  /* 0x400000000f107421 */ /* 0x000fce0000000000 */
.L_x_7:
[----:B------:R-:W-:Y:S05]  /*0c70*/  BSYNC.RECONVERGENT B1 ;  /* 0x0000000000017941 */ /* 0x000fea0003800200 */
.L_x_6:
[----:B------:R-:W-:Y:S01]  /*0c80*/  LOP3.LUT R14, R14, 0xffff, RZ, 0xc0, !PT ;  /* 0x0000ffff0e0e7812 */ /* 0x000fe200078ec0ff */
[----:B------:R-:W-:Y:S01]  /*0c90*/  BSSY.RECONVERGENT B1, `(.L_x_9) ;  /* 0x000004a000017945 */ /* 0x000fe20003800200 */
[----:B------:R-:W-:Y:S01]  /*0ca0*/  FADD R17, R16, R17 ;  /* 0x0000001110117221 */ /* 0x000fe20000000000 */
[----:B------:R-:W-:Y:S02]  /*0cb0*/  MOV R16, 0x3f800000 ;  /* 0x3f80000000107802 */ /* 0x000fe40000000f00 */
[----:B------:R-:W-:-:S05]  /*0cc0*/  I2FP.F32.U32 R14, R14 ;  /* 0x0000000e000e7245 */ /* 0x000fca0000201000 */
[----:B------:R-:W-:-:S05]  /*0cd0*/  FADD R14, R13, -R14 ;  /* 0x8000000e0d0e7221 */ /* 0x000fca0000000000 */
        /* <DEDUP_REMOVED lines=28> */
[----:B------:R-:W-:Y:S01]  /*0ea0*/  FFMA R23, R18, 1.4426950216293334961, R23 ;  /* 0x3fb8aa3b12177823 */ /* 0x000fe20000000017 */
[----:B------:R-:W-:Y:S01]  /*0eb0*/  MOV R21, 0x391fcb8e ;  /* 0x391fcb8e00157802 */ /* 0x000fe20000000f00 */
        /* <DEDUP_REMOVED lines=16> */
[----:B------:R-:W-:Y:S01]  /*0fc0*/  FFMA R19, R19, 2, R20 ;  /* 0x4000000013137823 */ /* 0x000fe20000000014 */
[----:B0-----:R-:W-:Y:S01]  /*0fd0*/  FADD R16, R15, -R18 ;  /* 0x800000120f107221 */ /* 0x001fe20000000000 */
[----:B------:R-:W-:-:S03]  /*0fe0*/  FSETP.GT.AND P0, PT, R18, RZ, PT ;  /* 0x000000ff1200720b */ /* 0x000fc60003f04000 */
[----:B------:R-:W-:Y:S01]  /*0ff0*/  FADD R16, R16, R19 ;  /* 0x0000001310107221 */ /* 0x000fe20000000000 */
[----:B------:R-:W-:Y:S01]  /*1000*/  SEL R18, RZ, 0x83000000, P0 ;  /* 0x83000000ff127807 */ /* 0x000fe20000000000 */
[----:B------:R-:W0:Y:S01]  /*1010*/  F2I.NTZ R19, R15 ;  /* 0x0000000f00137305 */ /* 0x000e220000203100 */
[----:B------:R-:W-:Y:S01]  /*1020*/  FSETP.NEU.AND P0, PT, |R14|, +INF , PT ;  /* 0x7f8000000e00780b */ /* 0x000fe20003f0d200 */
[----:B------:R-:W-:-:S04]  /*1030*/  FFMA R21, R16, R21, 0.0013391353422775864601 ;  /* 0x3aaf85ed10157423 */ /* 0x000fc80000000015 */
[----:B------:R-:W-:-:S04]  /*1040*/  FFMA R21, R16, R21, 0.0096188392490148544312 ;  /* 0x3c1d985610157423 */ /* 0x000fc80000000015 */
[----:B------:R-:W-:-:S04]  /*1050*/  FFMA R21, R16, R21, 0.055503588169813156128 ;  /* 0x3d6357bb10157423 */ /* 0x000fc80000000015 */
[----:B------:R-:W-:Y:S01]  /*1060*/  FFMA R21, R16, R21, 0.24022644758224487305 ;  /* 0x3e75fdec10157423 */ /* 0x000fe20000000015 */
[----:B0-----:R-:W-:Y:S02]  /*1070*/  LEA R19, R19, -R18, 0x17 ;  /* 0x8000001213137211 */ /* 0x001fe400078eb8ff */
[----:B------:R-:W-:Y:S01]  /*1080*/  IADD3 R18, PT, PT, R18, 0x7f000000, RZ ;  /* 0x7f00000012127810 */ /* 0x000fe20007ffe0ff */
[----:B------:R-:W-:-:S04]  /*1090*/  FFMA R21, R16, R21, 0.69314718246459960938 ;  /* 0x3f31721810157423 */ /* 0x000fc80000000015 */
[----:B------:R-:W-:Y:S01]  /*10a0*/  FFMA R21, R16, R21, 1 ;  /* 0x3f80000010157423 */ /* 0x000fe20000000015 */
[----:B------:R-:W-:-:S03]  /*10b0*/  FSEL R16, RZ, +INF , !P3 ;  /* 0x7f800000ff107808 */ /* 0x000fc60005800000 */
[----:B------:R-:W-:-:S04]  /*10c0*/  FMUL R18, R18, R21 ;  /* 0x0000001512127220 */ /* 0x000fc80000400000 */
[----:B------:R-:W-:Y:S01]  /*10d0*/  @!P2 FMUL R16, R19, R18 ;  /* 0x000000121310a220 */ /* 0x000fe20000400000 */
[----:B------:R-:W-:Y:S06]  /*10e0*/  @P0 BRA P4, `(.L_x_10) ;  /* 0x0000000000100947 */ /* 0x000fec0002000000 */
[----:B------:R-:W-:-:S05]  /*10f0*/  FADD R14, R14, R14 ;  /* 0x0000000e0e0e7221 */ /* 0x000fca0000000000 */
[----:B------:R-:W-:Y:S01]  /*1100*/  LOP3.LUT R16, R14, 0x7fffffff, RZ, 0xc0, !PT ;  /* 0x7fffffff0e107812 */ /* 0x000fe200078ec0ff */
[----:B------:R-:W-:Y:S06]  /*1110*/  BRA `(.L_x_10) ;  /* 0x0000000000047947 */ /* 0x000fec0003800000 */
.L_x_11:
[----:B------:R-:W-:-:S07]  /*1120*/  FADD R16, R14, 2 ;  /* 0x400000000e107421 */ /* 0x000fce0000000000 */
.L_x_10:
[----:B------:R-:W-:Y:S05]  /*1130*/  BSYNC.RECONVERGENT B1 ;  /* 0x0000000000017941 */ /* 0x000fea0003800200 */
.L_x_9:
[----:B------:R-:W-:Y:S01]  /*1140*/  FADD R14, R17, R16 ;  /* 0x00000010110e7221 */ /* 0x000fe20000000000 */
[----:B------:R-:W-:Y:S02]  /*1150*/  IADD3 R9, PT, PT, R9, 0x1, RZ ;  /* 0x0000000109097810 */ /* 0x000fe40007ffe0ff */
[----:B------:R-:W-:Y:S02]  /*1160*/  IADD3 R8, PT, PT, R8, 0x4, RZ ;  /* 0x0000000408087810 */ /* 0x000fe40007ffe0ff */
[----:B------:R-:W-:Y:S01]  /*1170*/  ISETP.NE.AND P2, PT, R9, RZ, PT ;  /* 0x000000ff0900720c */ /* 0x000fe20003f45270 */
[----:B------:R-:W0:Y:S02]  /*1180*/  F2F.F64.F32 R14, R14 ;  /* 0x0000000e000e7310 */ /* 0x000e240000201800 */
[----:B0-----:R-:W-:-:S06]  /*1190*/  DSETP.GT.AND P0, PT, R2, R14, PT ;  /* 0x0000000e0200722a */ /* 0x001fcc0003f04000 */
[----:B------:R-:W-:-:S06]  /*11a0*/  DSETP.LT.OR P0, PT, R2, RZ, P0 ;  /* 0x000000ff0200722a */ /* 0x000fcc0000701400 */
[----:B------:R-:W-:Y:S02]  /*11b0*/  SEL R10, R7, R10, P0 ;  /* 0x0000000a070a7207 */ /* 0x000fe40000000000 */
[----:B------:R-:W-:Y:S02]  /*11c0*/  FSEL R2, R14, R2, P0 ;  /* 0x000000020e027208 */ /* 0x000fe40000000000 */
[----:B------:R-:W-:Y:S02]  /*11d0*/  FSEL R3, R15, R3, P0 ;  /* 0x000000030f037208 */ /* 0x000fe40000000000 */
[----:B------:R-:W-:Y:S01]  /*11e0*/  IADD3 R7, PT, PT, R7, 0x1, RZ ;  /* 0x0000000107077810 */ /* 0x000fe20007ffe0ff */
[----:B------:R-:W-:Y:S06]  /*11f0*/  @P2 BRA `(.L_x_12) ;  /* 0xfffffff0003c2947 */ /* 0x000fec000383ffff */
[----:B------:R-:W0:Y:S02]  /*1200*/  LDCU.64 UR6, c[0x0][0x390] ;  /* 0x00007200ff0677ac */ /* 0x000e240008000a00 */
[----:B0-----:R-:W-:-:S04]  /*1210*/  IADD3 R6, P0, PT, R6, UR6, RZ ;  /* 0x0000000606067c10 */ /* 0x001fc8000ff1e0ff */
[----:B------:R-:W-:-:S05]  /*1220*/  IADD3.X R7, PT, PT, RZ, UR7, RZ, P0, !PT ;  /* 0x00000007ff077c10 */ /* 0x000fca00087fe4ff */
[----:B------:R0:W-:Y:S01]  /*1230*/  STG.E.U8 desc[UR8][R6.64], R10 ;  /* 0x0000000a06007986 */ /* 0x0001e2000c101108 */
[----:B------:R-:W-:Y:S05]  /*1240*/  @!P1 BRA `(.L_x_13) ;  /* 0xffffffec00d09947 */ /* 0x000fea000383ffff */
.L_x_2:
[----:B------:R-:W-:Y:S05]  /*1250*/  BSYNC.RECONVERGENT B0 ;  /* 0x0000000000007941 */ /* 0x000fea0003800200 */
.L_x_1:
[----:B------:R-:W1:Y:S01]  /*1260*/  LDCU UR6, c[0x0][0x388] ;  /* 0x00007100ff0677ac */ /* 0x000e620008000800 */
[----:B------:R-:W-:-:S04]  /*1270*/  IADD3 R4, PT, PT, R4, UR4, RZ ;  /* 0x0000000404047c10 */ /* 0x000fc8000fffe0ff */
[----:B-1----:R-:W-:-:S13]  /*1280*/  ISETP.GE.U32.AND P0, PT, R4, UR6, PT ;  /* 0x0000000604007c0c */ /* 0x002fda000bf06070 */
[----:B------:R-:W-:Y:S05]  /*1290*/  @!P0 BRA `(.L_x_14) ;  /* 0xffffffec00a88947 */ /* 0x000fea000383ffff */
[----:B------:R-:W-:Y:S05]  /*12a0*/  EXIT ;  /* 0x000000000000794d */ /* 0x000fea0003800000 */
.L_x_0:
[----:B------:R-:W0:Y:S01]  /*12b0*/  LDC R6, c[0x0][0x38c] ;  /* 0x0000e300ff067b82 */ /* 0x000e220000000800 */
[----:B------:R-:W-:Y:S01]  /*12c0*/  BSSY.RECONVERGENT B0, `(.L_x_15) ;  /* 0x000000e000007945 */ /* 0x000fe20003800200 */
[----:B0-----:R-:W-:-:S13]  /*12d0*/  ISETP.GE.U32.AND P0, PT, R0, R6, PT ;  /* 0x000000060000720c */ /* 0x001fda0003f06070 */
[----:B---3--:R-:W-:Y:S05]  /*12e0*/  @P0 BRA `(.L_x_16) ;  /* 0x00000000002c0947 */ /* 0x008fea0003800000 */
[----:B------:R-:W0:Y:S01]  /*12f0*/  LDC R8, c[0x0][0x388] ;  /* 0x0000e200ff087b82 */ /* 0x000e220000000800 */
[----:B------:R-:W-:-:S07]  /*1300*/  MOV R5, R0 ;  /* 0x0000000000057202 */ /* 0x000fce0000000f00 */
[----:B------:R-:W1:Y:S08]  /*1310*/  LDC.U8 R7, c[0x3][RZ] ;  /* 0x00c00000ff077b82 */ /* 0x000e700000000000 */
[----:B------:R-:W2:Y:S02]  /*1320*/  LDC.64 R10, c[0x0][0x390] ;  /* 0x0000e400ff0a7b82 */ /* 0x000ea40000000a00 */
.L_x_17:
[C---:B0--3--:R-:W-:Y:S01]  /*1330*/  IMAD R3, R5.reuse, R8, R4 ;  /* 0x0000000805037224 */ /* 0x049fe200078e0204 */
[----:B------:R-:W-:-:S04]  /*1340*/  IADD3 R5, PT, PT, R5, UR5, RZ ;  /* 0x0000000505057c10 */ /* 0x000fc8000fffe0ff */
[----:B--2---:R-:W-:-:S04]  /*1350*/  IADD3 R2, P0, PT, R3, R10, RZ ;  /* 0x0000000a03027210 */ /* 0x004fc80007f1e0ff */
[----:B------:R-:W-:Y:S02]  /*1360*/  IADD3.X R3, PT, PT, RZ, R11, RZ, P0, !PT ;  /* 0x0000000bff037210 */ /* 0x000fe400007fe4ff */
[----:B------:R-:W-:-:S03]  /*1370*/  ISETP.GE.U32.AND P0, PT, R5, R6, PT ;  /* 0x000000060500720c */ /* 0x000fc60003f06070 */
[----:B-1----:R3:W-:Y:S10]  /*1380*/  STG.E.U8 desc[UR8][R2.64], R7 ;  /* 0x0000000702007986 */ /* 0x0027f4000c101108 */
[----:B------:R-:W-:Y:S05]  /*1390*/  @!P0 BRA `(.L_x_17) ;  /* 0xfffffffc00e48947 */ /* 0x000fea000383ffff */
.L_x_16:
[----:B------:R-:W-:Y:S05]  /*13a0*/  BSYNC.RECONVERGENT B0 ;  /* 0x0000000000007941 */ /* 0x000fea0003800200 */
.L_x_15:
[----:B------:R-:W0:Y:S01]  /*13b0*/  LDCU UR6, c[0x0][0x388] ;  /* 0x00007100ff0677ac */ /* 0x000e220008000800 */
[----:B------:R-:W-:-:S04]  /*13c0*/  IADD3 R4, PT, PT, R4, UR4, RZ ;  /* 0x0000000404047c10 */ /* 0x000fc8000fffe0ff */
[----:B0-----:R-:W-:-:S13]  /*13d0*/  ISETP.GE.U32.AND P0, PT, R4, UR6, PT ;  /* 0x0000000604007c0c */ /* 0x001fda000bf06070 */
[----:B------:R-:W-:Y:S05]  /*13e0*/  @!P0 BRA `(.L_x_0) ;  /* 0xfffffffc00b08947 */ /* 0x000fea000383ffff */
[----:B------:R-:W-:Y:S05]  /*13f0*/  EXIT ;  /* 0x000000000000794d */ /* 0x000fea0003800000 */
.L_x_18:
[----:B------:R-:W-:-:S00]  /*1400*/  BRA `(.L_x_18) ;  /* 0xfffffffc00fc7947 */ /* 0x000fc0000383ffff */
[----:B------:R-:W-:-:S00]  /*1410*/  NOP ;  /* 0x0000000000007918 */ /* 0x000fc00000000000 */
        /* <DEDUP_REMOVED lines=14> */
.L_x_19:


//--------------------- .nv.shared.reserved.0     --------------------------
	.section	.nv.shared.reserved.0,"aw",@nobits
	.weak		__nv_reservedSMEM_offset_0_alias
	.size		__nv_reservedSMEM_offset_0_alias, 0, 64
	.other		__nv_reservedSMEM_offset_0_alias,@"STO_CUDA_RESERVED_SHARED STV_DEFAULT"
__nv_reservedSMEM_offset_0_alias:
	.zero		0
	.zero		64


//--------------------- .nv.constant0._Z6kernelP6uchar46Size2DPc --------------------------
	.section	.nv.constant0._Z6kernelP6uchar46Size2DPc,"a",@progbits
	.sectionflags	@""
	.align	4
.nv.constant0._Z6kernelP6uchar46Size2DPc:
	.zero		920


//--------------------- SYMBOLS --------------------------

	.type		.nv.reservedSmem.offset0,@object
	.size		.nv.reservedSmem.offset0,0x4
